//
// Generated by NVIDIA NVVM Compiler
//
// Compiler Build ID: CL-36424714
// Cuda compilation tools, release 13.0, V13.0.88
// Based on NVVM 20.0.0
//

.version 9.0
.target sm_100
.address_size 64


.entry _Z8backwarpPhPaS_iif(
	.param .u64 .ptr .align 1 _Z8backwarpPhPaS_iif_param_0,
	.param .u64 .ptr .align 1 _Z8backwarpPhPaS_iif_param_1,
	.param .u64 .ptr .align 1 _Z8backwarpPhPaS_iif_param_2,
	.param .u32 _Z8backwarpPhPaS_iif_param_3,
	.param .u32 _Z8backwarpPhPaS_iif_param_4,
	.param .f32 _Z8backwarpPhPaS_iif_param_5
)
{
	.reg .pred 	%p<10>;
	.reg .b16 	%rs<5>;
	.reg .b32 	%r<24>;
	.reg .b32 	%f<6>;
	.reg .b64 	%rd<21>;

	ld.param.u64 	%rd1, [_Z8backwarpPhPaS_iif_param_0];
	ld.param.u64 	%rd3, [_Z8backwarpPhPaS_iif_param_1];
	ld.param.u64 	%rd2, [_Z8backwarpPhPaS_iif_param_2];
	ld.param.u32 	%r4, [_Z8backwarpPhPaS_iif_param_3];
	ld.param.u32 	%r6, [_Z8backwarpPhPaS_iif_param_4];
	ld.param.f32 	%f1, [_Z8backwarpPhPaS_iif_param_5];
	cvta.to.global.u64 	%rd4, %rd3;
	mov.u32 	%r7, %ctaid.x;
	mov.u32 	%r8, %ntid.x;
	mov.u32 	%r9, %tid.x;
	mad.lo.s32 	%r10, %r7, %r8, %r9;
	mov.u32 	%r11, %ctaid.y;
	mov.u32 	%r12, %ntid.y;
	mov.u32 	%r13, %tid.y;
	mad.lo.s32 	%r14, %r11, %r12, %r13;
	mul.lo.s32 	%r1, %r4, %r14;
	add.s32 	%r2, %r1, %r10;
	cvt.u64.u32 	%rd5, %r2;
	add.s64 	%rd6, %rd4, %rd5;
	ld.global.s8 	%rs1, [%rd6];
	cvt.rn.f32.s16 	%f2, %rs1;
	neg.f32 	%f3, %f1;
	mul.f32 	%f4, %f3, %f2;
	cvt.rmi.f32.f32 	%f5, %f4;
	cvt.rzi.s32.f32 	%r15, %f5;
	setp.eq.s32 	%p1, %r10, 0;
	setp.ge.u32 	%p2, %r10, %r4;
	setp.eq.s32 	%p3, %r14, 0;
	or.pred  	%p4, %p1, %p3;
	or.pred  	%p5, %p4, %p2;
	setp.ge.u32 	%p6, %r14, %r6;
	or.pred  	%p7, %p6, %p5;
	add.s32 	%r16, %r15, %r10;
	setp.ge.u32 	%p8, %r16, %r4;
	or.pred  	%p9, %p7, %p8;
	@%p9 bra 	$L__BB0_2;
	cvta.to.global.u64 	%rd7, %rd1;
	cvta.to.global.u64 	%rd8, %rd2;
	add.s32 	%r17, %r16, %r1;
	mul.lo.s32 	%r18, %r17, 3;
	cvt.u64.u32 	%rd9, %r18;
	add.s64 	%rd10, %rd7, %rd9;
	ld.global.u8 	%rs2, [%rd10];
	mul.lo.s32 	%r19, %r2, 3;
	cvt.u64.u32 	%rd11, %r19;
	add.s64 	%rd12, %rd8, %rd11;
	st.global.u8 	[%rd12], %rs2;
	add.s32 	%r20, %r18, 1;
	cvt.u64.u32 	%rd13, %r20;
	add.s64 	%rd14, %rd7, %rd13;
	ld.global.u8 	%rs3, [%rd14];
	add.s32 	%r21, %r19, 1;
	cvt.u64.u32 	%rd15, %r21;
	add.s64 	%rd16, %rd8, %rd15;
	st.global.u8 	[%rd16], %rs3;
	add.s32 	%r22, %r18, 2;
	cvt.u64.u32 	%rd17, %r22;
	add.s64 	%rd18, %rd7, %rd17;
	ld.global.u8 	%rs4, [%rd18];
	add.s32 	%r23, %r19, 2;
	cvt.u64.u32 	%rd19, %r23;
	add.s64 	%rd20, %rd8, %rd19;
	st.global.u8 	[%rd20], %rs4;
$L__BB0_2:
	ret;

}


// ===== COMPILED SASS (sm_100) =====

	.target	sm_100

	.elftype	@"ET_EXEC"


//--------------------- .note.nv.tkinfo           --------------------------
	.section	.note.nv.tkinfo,"",@"SHT_NOTE"
	.sectionflags	@"SHF_NOTE_NV_TKINFO"
	.tkinfo
        /*0018*/ 	.word	0x00000002
        /*0030*/ 	.string	""
        /*0030*/ 	.string	"ptxas"
        /*0030*/ 	.string	"Cuda compilation tools, release 13.0, V13.0.88"
        /*0030*/ 	.string	"Build cuda_13.0.r13.0/compiler.36424714_0"
        /*0030*/ 	.string	"-arch sm_100 -m 64 "



//--------------------- .note.nv.cuinfo           --------------------------
	.section	.note.nv.cuinfo,"",@"SHT_NOTE"
	.sectionflags	@"SHF_NOTE_NV_CUINFO"
        /*0018*/ 	.short	0x0002
        /*001a*/ 	.short	0x0064
        /*001c*/ 	.short	0x0082
	.zero		2


//--------------------- .nv.info                  --------------------------
	.section	.nv.info,"",@"SHT_CUDA_INFO"
	.align	4


	//----- nvinfo : EIATTR_REGCOUNT
	.align		4
        /*0000*/ 	.byte	0x04, 0x2f
        /*0002*/ 	.short	(.L_1 - .L_0)
	.align		4
.L_0:
        /*0004*/ 	.word	index@(_Z8backwarpPhPaS_iif)
        /*0008*/ 	.word	0x0000000e


	//----- nvinfo : EIATTR_FRAME_SIZE
	.align		4
.L_1:
        /*000c*/ 	.byte	0x04, 0x11
        /*000e*/ 	.short	(.L_3 - .L_2)
	.align		4
.L_2:
        /*0010*/ 	.word	index@(_Z8backwarpPhPaS_iif)
        /*0014*/ 	.word	0x00000000


	//----- nvinfo : EIATTR_MIN_STACK_SIZE
	.align		4
.L_3:
        /*0018*/ 	.byte	0x04, 0x12
        /*001a*/ 	.short	(.L_5 - .L_4)
	.align		4
.L_4:
        /*001c*/ 	.word	index@(_Z8backwarpPhPaS_iif)
        /*0020*/ 	.word	0x00000000
.L_5:


//--------------------- .nv.compat                --------------------------
	.section	.nv.compat,"",@"SHT_CUDA_COMPAT_INFO"
	.align	4
        /*0000*/ 	.byte	0x02, 0x09, 0x00, 0x00, 0x02, 0x02, 0x01, 0x00, 0x02, 0x05, 0x05, 0x00, 0x03, 0x07, 0x01, 0x01
        /*0010*/ 	.byte	0x02, 0x03, 0x00, 0x00, 0x02, 0x06, 0x01, 0x00, 0x04, 0x0b, 0x08, 0x00, 0x09, 0x00, 0x00, 0x00
        /*0020*/ 	.byte	0x00, 0x00, 0x00, 0x00


//--------------------- .nv.info._Z8backwarpPhPaS_iif --------------------------
	.section	.nv.info._Z8backwarpPhPaS_iif,"",@"SHT_CUDA_INFO"
	.sectionflags	@""
	.align	4


	//----- nvinfo : EIATTR_CUDA_API_VERSION
	.align		4
        /*0000*/ 	.byte	0x04, 0x37
        /*0002*/ 	.short	(.L_7 - .L_6)
.L_6:
        /*0004*/ 	.word	0x00000082


	//----- nvinfo : EIATTR_KPARAM_INFO
	.align		4
.L_7:
        /*0008*/ 	.byte	0x04, 0x17
        /*000a*/ 	.short	(.L_9 - .L_8)
.L_8:
        /*000c*/ 	.word	0x00000000
        /*0010*/ 	.short	0x0005
        /*0012*/ 	.short	0x0020
        /*0014*/ 	.byte	0x00, 0xf0, 0x11, 0x00


	//----- nvinfo : EIATTR_KPARAM_INFO
	.align		4
.L_9:
        /*0018*/ 	.byte	0x04, 0x17
        /*001a*/ 	.short	(.L_11 - .L_10)
.L_10:
        /*001c*/ 	.word	0x00000000
        /*0020*/ 	.short	0x0004
        /*0022*/ 	.short	0x001c
        /*0024*/ 	.byte	0x00, 0xf0, 0x11, 0x00


	//----- nvinfo : EIATTR_KPARAM_INFO
	.align		4
.L_11:
        /*0028*/ 	.byte	0x04, 0x17
        /*002a*/ 	.short	(.L_13 - .L_12)
.L_12:
        /*002c*/ 	.word	0x00000000
        /*0030*/ 	.short	0x0003
        /*0032*/ 	.short	0x0018
        /*0034*/ 	.byte	0x00, 0xf0, 0x11, 0x00


	//----- nvinfo : EIATTR_KPARAM_INFO
	.align		4
.L_13:
        /*0038*/ 	.byte	0x04, 0x17
        /*003a*/ 	.short	(.L_15 - .L_14)
.L_14:
        /*003c*/ 	.word	0x00000000
        /*0040*/ 	.short	0x0002
        /*0042*/ 	.short	0x0010
        /*0044*/ 	.byte	0x00, 0xf5, 0x21, 0x00


	//----- nvinfo : EIATTR_KPARAM_INFO
	.align		4
.L_15:
        /*0048*/ 	.byte	0x04, 0x17
        /*004a*/ 	.short	(.L_17 - .L_16)
.L_16:
        /*004c*/ 	.word	0x00000000
        /*0050*/ 	.short	0x0001
        /*0052*/ 	.short	0x0008
        /*0054*/ 	.byte	0x00, 0xf5, 0x21, 0x00


	//----- nvinfo : EIATTR_KPARAM_INFO
	.align		4
.L_17:
        /*0058*/ 	.byte	0x04, 0x17
        /*005a*/ 	.short	(.L_19 - .L_18)
.L_18:
        /*005c*/ 	.word	0x00000000
        /*0060*/ 	.short	0x0000
        /*0062*/ 	.short	0x0000
        /*0064*/ 	.byte	0x00, 0xf5, 0x21, 0x00


	//----- nvinfo : EIATTR_SPARSE_MMA_MASK
	.align		4
.L_19:
        /*0068*/ 	.byte	0x03, 0x50
        /*006a*/ 	.short	0x0000


	//----- nvinfo : EIATTR_MAXREG_COUNT
	.align		4
        /*006c*/ 	.byte	0x03, 0x1b
        /*006e*/ 	.short	0x00ff


	//----- nvinfo : EIATTR_MERCURY_ISA_VERSION
	.align		4
        /*0070*/ 	.byte	0x03, 0x5f
        /*0072*/ 	.short	0x0101


	//----- nvinfo : EIATTR_VRC_CTA_INIT_COUNT
	.align		4
        /*0074*/ 	.byte	0x02, 0x4a
	.zero		1
	.zero		1


	//----- nvinfo : EIATTR_EXIT_INSTR_OFFSETS
	.align		4
        /*0078*/ 	.byte	0x04, 0x1c
        /*007a*/ 	.short	(.L_21 - .L_20)


	//   ....[0]....
.L_20:
        /*007c*/ 	.word	0x000001a0


	//   ....[1]....
        /*0080*/ 	.word	0x00000360


	//----- nvinfo : EIATTR_CBANK_PARAM_SIZE
	.align		4
.L_21:
        /*0084*/ 	.byte	0x03, 0x19
        /*0086*/ 	.short	0x0024


	//----- nvinfo : EIATTR_PARAM_CBANK
	.align		4
        /*0088*/ 	.byte	0x04, 0x0a
        /*008a*/ 	.short	(.L_23 - .L_22)
	.align		4
.L_22:
        /*008c*/ 	.word	index@(.nv.constant0._Z8backwarpPhPaS_iif)
        /*0090*/ 	.short	0x0380
        /*0092*/ 	.short	0x0024


	//----- nvinfo : EIATTR_SW_WAR
	.align		4
.L_23:
        /*0094*/ 	.byte	0x04, 0x36
        /*0096*/ 	.short	(.L_25 - .L_24)
.L_24:
        /*0098*/ 	.word	0x00000008
.L_25:


//--------------------- .nv.callgraph             --------------------------
	.section	.nv.callgraph,"",@"SHT_CUDA_CALLGRAPH"
	.align	4
	.sectionentsize	8
	.align		4
        /*0000*/ 	.word	0x00000000
	.align		4
        /*0004*/ 	.word	0xffffffff
	.align		4
        /*0008*/ 	.word	0x00000000
	.align		4
        /*000c*/ 	.word	0xfffffffe
	.align		4
        /*0010*/ 	.word	0x00000000
	.align		4
        /*0014*/ 	.word	0xfffffffd
	.align		4
        /*0018*/ 	.word	0x00000000
	.align		4
        /*001c*/ 	.word	0xfffffffc


//--------------------- .text._Z8backwarpPhPaS_iif --------------------------
	.section	.text._Z8backwarpPhPaS_iif,"ax",@progbits
	.align	128
.text._Z8backwarpPhPaS_iif:
        .type           _Z8backwarpPhPaS_iif,@function
        .size           _Z8backwarpPhPaS_iif,(.L_x_1 - _Z8backwarpPhPaS_iif)
        .other          _Z8backwarpPhPaS_iif,@"STO_CUDA_ENTRY STV_DEFAULT"
_Z8backwarpPhPaS_iif:
[----:B------:R-:W-:Y:S01]  /*0000*/  LDC R1, c[0x0][0x37c] ;  /* 0x0000df00ff017b82 */ /* 0x000fe20000000800 */
[----:B------:R-:W0:Y:S07]  /*0010*/  S2R R3, SR_TID.X ;  /* 0x0000000000037919 */ /* 0x000e2e0000002100 */
[----:B------:R-:W0:Y:S01]  /*0020*/  LDC R0, c[0x0][0x360] ;  /* 0x0000d800ff007b82 */ /* 0x000e220000000800 */
[----:B------:R-:W1:Y:S01]  /*0030*/  LDCU.64 UR6, c[0x0][0x398] ;  /* 0x00007300ff0677ac */ /* 0x000e620008000a00 */
[----:B------:R-:W2:Y:S01]  /*0040*/  S2R R2, SR_TID.Y ;  /* 0x0000000000027919 */ /* 0x000ea20000002200 */
[----:B------:R-:W3:Y:S05]  /*0050*/  LDCU.64 UR8, c[0x0][0x388] ;  /* 0x00007100ff0877ac */ /* 0x000eea0008000a00 */
[----:B------:R-:W0:Y:S08]  /*0060*/  S2UR UR4, SR_CTAID.X ;  /* 0x00000000000479c3 */ /* 0x000e300000002500 */
[----:B------:R-:W2:Y:S08]  /*0070*/  S2UR UR5, SR_CTAID.Y ;  /* 0x00000000000579c3 */ /* 0x000eb00000002600 */
[----:B------:R-:W2:Y:S01]  /*0080*/  LDC R5, c[0x0][0x364] ;  /* 0x0000d900ff057b82 */ /* 0x000ea20000000800 */
[----:B0-----:R-:W-:-:S02]  /*0090*/  IMAD R0, R0, UR4, R3 ;  /* 0x0000000400007c24 */ /* 0x001fc4000f8e0203 */
[----:B--2---:R-:W-:Y:S01]  /*00a0*/  IMAD R5, R5, UR5, R2 ;  /* 0x0000000505057c24 */ /* 0x004fe2000f8e0202 */
[----:B------:R-:W0:Y:S03]  /*00b0*/  LDCU.64 UR4, c[0x0][0x358] ;  /* 0x00006b00ff0477ac */ /* 0x000e260008000a00 */
[----:B-1----:R-:W-:-:S05]  /*00c0*/  IMAD R4, R5, UR6, R0 ;  /* 0x0000000605047c24 */ /* 0x002fca000f8e0200 */
[----:B---3--:R-:W-:Y:S01]  /*00d0*/  IADD3 R2, P0, PT, R4, UR8, RZ ;  /* 0x0000000804027c10 */ /* 0x008fe2000ff1e0ff */
[----:B------:R-:W1:Y:S04]  /*00e0*/  LDCU UR8, c[0x0][0x3a0] ;  /* 0x00007400ff0877ac */ /* 0x000e680008000800 */
[----:B------:R-:W-:-:S05]  /*00f0*/  IMAD.X R3, RZ, RZ, UR9, P0 ;  /* 0x00000009ff037e24 */ /* 0x000fca00080e06ff */
[----:B0-----:R-:W2:Y:S01]  /*0100*/  LDG.E.S8 R2, desc[UR4][R2.64] ;  /* 0x0000000402027981 */ /* 0x001ea2000c1e1300 */
[----:B------:R-:W-:-:S04]  /*0110*/  ISETP.NE.AND P0, PT, R5, RZ, PT ;  /* 0x000000ff0500720c */ /* 0x000fc80003f05270 */
[----:B------:R-:W-:-:S04]  /*0120*/  ISETP.EQ.OR P0, PT, R0, RZ, !P0 ;  /* 0x000000ff0000720c */ /* 0x000fc80004702670 */
[----:B------:R-:W-:-:S04]  /*0130*/  ISETP.GE.U32.OR P0, PT, R0, UR6, P0 ;  /* 0x0000000600007c0c */ /* 0x000fc80008706470 */
[----:B------:R-:W-:Y:S01]  /*0140*/  ISETP.GE.U32.OR P0, PT, R5, UR7, P0 ;  /* 0x0000000705007c0c */ /* 0x000fe20008706470 */
[----:B--2---:R-:W1:Y:S02]  /*0150*/  I2F.S16 R6, R2 ;  /* 0x0000000200067306 */ /* 0x004e640000101400 */
[----:B-1----:R-:W-:-:S06]  /*0160*/  FMUL R6, R6, -UR8 ;  /* 0x8000000806067c20 */ /* 0x002fcc0008400000 */
[----:B------:R-:W0:Y:S02]  /*0170*/  F2I.FLOOR.NTZ R7, R6 ;  /* 0x0000000600077305 */ /* 0x000e240000207100 */
[----:B0-----:R-:W-:-:S05]  /*0180*/  IMAD.IADD R0, R0, 0x1, R7 ;  /* 0x0000000100007824 */ /* 0x001fca00078e0207 */
[----:B------:R-:W-:-:S13]  /*0190*/  ISETP.GE.U32.OR P0, PT, R0, UR6, P0 ;  /* 0x0000000600007c0c */ /* 0x000fda0008706470 */
[----:B------:R-:W-:Y:S05]  /*01a0*/  @P0 EXIT ;  /* 0x000000000000094d */ /* 0x000fea0003800000 */
[----:B------:R-:W0:Y:S01]  /*01b0*/  LDCU.64 UR8, c[0x0][0x380] ;  /* 0x00007000ff0877ac */ /* 0x000e220008000a00 */
[----:B------:R-:W-:Y:S01]  /*01c0*/  IMAD R0, R5, UR6, R0 ;  /* 0x0000000605007c24 */ /* 0x000fe2000f8e0200 */
[----:B------:R-:W1:Y:S03]  /*01d0*/  LDCU.64 UR10, c[0x0][0x390] ;  /* 0x00007200ff0a77ac */ /* 0x000e660008000a00 */
[----:B------:R-:W-:-:S05]  /*01e0*/  IMAD R0, R0, 0x3, RZ ;  /* 0x0000000300007824 */ /* 0x000fca00078e02ff */
[----:B0-----:R-:W-:-:S04]  /*01f0*/  IADD3 R2, P0, PT, R0, UR8, RZ ;  /* 0x0000000800027c10 */ /* 0x001fc8000ff1e0ff */
[----:B------:R-:W-:-:S05]  /*0200*/  IADD3.X R3, PT, PT, RZ, UR9, RZ, P0, !PT ;  /* 0x00000009ff037c10 */ /* 0x000fca00087fe4ff */
[----:B------:R-:W2:Y:S01]  /*0210*/  LDG.E.U8 R11, desc[UR4][R2.64] ;  /* 0x00000004020b7981 */ /* 0x000ea2000c1e1100 */
[----:B------:R-:W-:Y:S02]  /*0220*/  IMAD R10, R4, 0x3, RZ ;  /* 0x00000003040a7824 */ /* 0x000fe400078e02ff */
[----:B------:R-:W-:-:S03]  /*0230*/  VIADD R6, R0, 0x1 ;  /* 0x0000000100067836 */ /* 0x000fc60000000000 */
[----:B-1----:R-:W-:Y:S02]  /*0240*/  IADD3 R4, P0, PT, R10, UR10, RZ ;  /* 0x0000000a0a047c10 */ /* 0x002fe4000ff1e0ff */
[----:B------:R-:W-:-:S03]  /*0250*/  IADD3 R6, P1, PT, R6, UR8, RZ ;  /* 0x0000000806067c10 */ /* 0x000fc6000ff3e0ff */
[----:B------:R-:W-:Y:S01]  /*0260*/  IMAD.X R5, RZ, RZ, UR11, P0 ;  /* 0x0000000bff057e24 */ /* 0x000fe200080e06ff */
[----:B------:R-:W-:Y:S01]  /*0270*/  IADD3.X R7, PT, PT, RZ, UR9, RZ, P1, !PT ;  /* 0x00000009ff077c10 */ /* 0x000fe20008ffe4ff */
[----:B------:R-:W-:-:S03]  /*0280*/  VIADD R8, R10, 0x1 ;  /* 0x000000010a087836 */ /* 0x000fc60000000000 */
[----:B--2---:R0:W-:Y:S04]  /*0290*/  STG.E.U8 desc[UR4][R4.64], R11 ;  /* 0x0000000b04007986 */ /* 0x0041e8000c101104 */
[----:B------:R-:W2:Y:S01]  /*02a0*/  LDG.E.U8 R7, desc[UR4][R6.64] ;  /* 0x0000000406077981 */ /* 0x000ea2000c1e1100 */
[----:B------:R-:W-:Y:S02]  /*02b0*/  IADD3 R0, PT, PT, R0, 0x2, RZ ;  /* 0x0000000200007810 */ /* 0x000fe40007ffe0ff */
[----:B------:R-:W-:Y:S02]  /*02c0*/  IADD3 R2, P0, PT, R8, UR10, RZ ;  /* 0x0000000a08027c10 */ /* 0x000fe4000ff1e0ff */
[----:B------:R-:W-:-:S03]  /*02d0*/  IADD3 R8, P1, PT, R0, UR8, RZ ;  /* 0x0000000800087c10 */ /* 0x000fc6000ff3e0ff */
[----:B------:R-:W-:Y:S01]  /*02e0*/  IMAD.X R3, RZ, RZ, UR11, P0 ;  /* 0x0000000bff037e24 */ /* 0x000fe200080e06ff */
[----:B------:R-:W-:Y:S01]  /*02f0*/  IADD3.X R9, PT, PT, RZ, UR9, RZ, P1, !PT ;  /* 0x00000009ff097c10 */ /* 0x000fe20008ffe4ff */
[----:B------:R-:W-:-:S03]  /*0300*/  VIADD R10, R10, 0x2 ;  /* 0x000000020a0a7836 */ /* 0x000fc60000000000 */
[----:B--2---:R-:W-:Y:S04]  /*0310*/  STG.E.U8 desc[UR4][R2.64], R7 ;  /* 0x0000000702007986 */ /* 0x004fe8000c101104 */
[----:B------:R-:W2:Y:S01]  /*0320*/  LDG.E.U8 R9, desc[UR4][R8.64] ;  /* 0x0000000408097981 */ /* 0x000ea2000c1e1100 */
[----:B0-----:R-:W-:-:S04]  /*0330*/  IADD3 R4, P0, PT, R10, UR10, RZ ;  /* 0x0000000a0a047c10 */ /* 0x001fc8000ff1e0ff */
[----:B------:R-:W-:-:S05]  /*0340*/  IADD3.X R5, PT, PT, RZ, UR11, RZ, P0, !PT ;  /* 0x0000000bff057c10 */ /* 0x000fca00087fe4ff */
[----:B--2---:R-:W-:Y:S01]  /*0350*/  STG.E.U8 desc[UR4][R4.64], R9 ;  /* 0x0000000904007986 */ /* 0x004fe2000c101104 */
[----:B------:R-:W-:Y:S05]  /*0360*/  EXIT ;  /* 0x000000000000794d */ /* 0x000fea0003800000 */
.L_x_0:
[----:B------:R-:W-:-:S00]  /*0370*/  BRA `(.L_x_0) ;  /* 0xfffffffc00fc7947 */ /* 0x000fc0000383ffff */
[----:B------:R-:W-:-:S00]  /*0380*/  NOP ;  /* 0x0000000000007918 */ /* 0x000fc00000000000 */
[----:B------:R-:W-:-:S00]  /*0390*/  NOP ;  /* 0x0000000000007918 */ /* 0x000fc00000000000 */
[----:B------:R-:W-:-:S00]  /*03a0*/  NOP ;  /* 0x0000000000007918 */ /* 0x000fc00000000000 */
[----:B------:R-:W-:-:S00]  /*03b0*/  NOP ;  /* 0x0000000000007918 */ /* 0x000fc00000000000 */
[----:B------:R-:W-:-:S00]  /*03c0*/  NOP ;  /* 0x0000000000007918 */ /* 0x000fc00000000000 */
[----:B------:R-:W-:-:S00]  /*03d0*/  NOP ;  /* 0x0000000000007918 */ /* 0x000fc00000000000 */
[----:B------:R-:W-:-:S00]  /*03e0*/  NOP ;  /* 0x0000000000007918 */ /* 0x000fc00000000000 */
[----:B------:R-:W-:-:S00]  /*03f0*/  NOP ;  /* 0x0000000000007918 */ /* 0x000fc00000000000 */
.L_x_1:


//--------------------- .nv.shared.reserved.0     --------------------------
	.section	.nv.shared.reserved.0,"aw",@nobits
	.weak		__nv_reservedSMEM_offset_0_alias
	.size		__nv_reservedSMEM_offset_0_alias, 0, 64
	.other		__nv_reservedSMEM_offset_0_alias,@"STO_CUDA_RESERVED_SHARED STV_DEFAULT"
__nv_reservedSMEM_offset_0_alias:
	.zero		0
	.zero		64


//--------------------- .nv.constant0._Z8backwarpPhPaS_iif --------------------------
	.section	.nv.constant0._Z8backwarpPhPaS_iif,"a",@progbits
	.sectionflags	@""
	.align	4
.nv.constant0._Z8backwarpPhPaS_iif:
	.zero		932


//--------------------- SYMBOLS --------------------------

	.type		.nv.reservedSmem.offset0,@object
	.size		.nv.reservedSmem.offset0,0x4
